//
// Generated by NVIDIA NVVM Compiler
//
// Compiler Build ID: CL-36424714
// Cuda compilation tools, release 13.0, V13.0.88
// Based on NVVM 20.0.0
//

.version 9.0
.target sm_100
.address_size 64

	// .globl	default_function_kernel

.visible .entry default_function_kernel(
	.param .u64 .ptr .align 1 default_function_kernel_param_0,
	.param .u64 .ptr .align 1 default_function_kernel_param_1
)
.maxntid 18
{
	.reg .pred 	%p<3>;
	.reg .b32 	%r<4>;
	.reg .b32 	%f<20>;
	.reg .b64 	%rd<8>;

	ld.param.u64 	%rd1, [default_function_kernel_param_0];
	ld.param.u64 	%rd2, [default_function_kernel_param_1];
	cvta.to.global.u64 	%rd3, %rd1;
	cvta.to.global.u64 	%rd4, %rd2;
	mov.u32 	%r1, %ctaid.x;
	mov.u32 	%r2, %tid.x;
	mad.lo.s32 	%r3, %r1, 18, %r2;
	mul.wide.u32 	%rd5, %r3, 4;
	add.s64 	%rd6, %rd4, %rd5;
	ld.global.nc.f32 	%f1, [%rd6];
	abs.f32 	%f2, %f1;
	setp.gt.f32 	%p1, %f2, 0f3F800000;
	rcp.approx.ftz.f32 	%f3, %f2;
	selp.f32 	%f4, %f3, %f2, %p1;
	mul.f32 	%f5, %f4, %f4;
	fma.rn.f32 	%f6, %f5, 0f3B2090AA, 0fBC6BE14F;
	fma.rn.f32 	%f7, %f6, %f5, 0f3D23397E;
	fma.rn.f32 	%f8, %f7, %f5, 0fBD948A7A;
	fma.rn.f32 	%f9, %f8, %f5, 0f3DD76B21;
	fma.rn.f32 	%f10, %f9, %f5, 0fBE111E88;
	fma.rn.f32 	%f11, %f10, %f5, 0f3E4CAF60;
	fma.rn.f32 	%f12, %f11, %f5, 0fBEAAAA27;
	mul.f32 	%f13, %f5, %f12;
	fma.rn.f32 	%f14, %f13, %f4, %f4;
	neg.f32 	%f15, %f14;
	fma.rn.f32 	%f16, 0f3F6EE581, 0f3FD774EB, %f15;
	selp.f32 	%f17, %f16, %f14, %p1;
	setp.num.f32 	%p2, %f2, %f2;
	copysign.f32 	%f18, %f1, %f17;
	selp.f32 	%f19, %f18, %f17, %p2;
	add.s64 	%rd7, %rd3, %rd5;
	st.global.f32 	[%rd7], %f19;
	ret;

}


// ===== COMPILED SASS (sm_100) =====

	.target	sm_100

	.elftype	@"ET_EXEC"


//--------------------- .note.nv.tkinfo           --------------------------
	.section	.note.nv.tkinfo,"",@"SHT_NOTE"
	.sectionflags	@"SHF_NOTE_NV_TKINFO"
	.tkinfo
        /*0018*/ 	.word	0x00000002
        /*0030*/ 	.string	""
        /*0030*/ 	.string	"ptxas"
        /*0030*/ 	.string	"Cuda compilation tools, release 13.0, V13.0.88"
        /*0030*/ 	.string	"Build cuda_13.0.r13.0/compiler.36424714_0"
        /*0030*/ 	.string	"-arch sm_100 -m 64 "



//--------------------- .note.nv.cuinfo           --------------------------
	.section	.note.nv.cuinfo,"",@"SHT_NOTE"
	.sectionflags	@"SHF_NOTE_NV_CUINFO"
        /*0018*/ 	.short	0x0002
        /*001a*/ 	.short	0x0064
        /*001c*/ 	.short	0x0082
	.zero		2


//--------------------- .nv.info                  --------------------------
	.section	.nv.info,"",@"SHT_CUDA_INFO"
	.align	4


	//----- nvinfo : EIATTR_REGCOUNT
	.align		4
        /*0000*/ 	.byte	0x04, 0x2f
        /*0002*/ 	.short	(.L_1 - .L_0)
	.align		4
.L_0:
        /*0004*/ 	.word	index@(default_function_kernel)
        /*0008*/ 	.word	0x0000000c


	//----- nvinfo : EIATTR_FRAME_SIZE
	.align		4
.L_1:
        /*000c*/ 	.byte	0x04, 0x11
        /*000e*/ 	.short	(.L_3 - .L_2)
	.align		4
.L_2:
        /*0010*/ 	.word	index@(default_function_kernel)
        /*0014*/ 	.word	0x00000000


	//----- nvinfo : EIATTR_MIN_STACK_SIZE
	.align		4
.L_3:
        /*0018*/ 	.byte	0x04, 0x12
        /*001a*/ 	.short	(.L_5 - .L_4)
	.align		4
.L_4:
        /*001c*/ 	.word	index@(default_function_kernel)
        /*0020*/ 	.word	0x00000000
.L_5:


//--------------------- .nv.compat                --------------------------
	.section	.nv.compat,"",@"SHT_CUDA_COMPAT_INFO"
	.align	4
        /*0000*/ 	.byte	0x02, 0x09, 0x00, 0x00, 0x02, 0x02, 0x01, 0x00, 0x02, 0x05, 0x05, 0x00, 0x03, 0x07, 0x01, 0x01
        /*0010*/ 	.byte	0x02, 0x03, 0x00, 0x00, 0x02, 0x06, 0x01, 0x00, 0x04, 0x0b, 0x08, 0x00, 0x01, 0x00, 0x00, 0x00
        /*0020*/ 	.byte	0x00, 0x00, 0x00, 0x00


//--------------------- .nv.info.default_function_kernel --------------------------
	.section	.nv.info.default_function_kernel,"",@"SHT_CUDA_INFO"
	.sectionflags	@""
	.align	4


	//----- nvinfo : EIATTR_CUDA_API_VERSION
	.align		4
        /*0000*/ 	.byte	0x04, 0x37
        /*0002*/ 	.short	(.L_7 - .L_6)
.L_6:
        /*0004*/ 	.word	0x00000082


	//----- nvinfo : EIATTR_KPARAM_INFO
	.align		4
.L_7:
        /*0008*/ 	.byte	0x04, 0x17
        /*000a*/ 	.short	(.L_9 - .L_8)
.L_8:
        /*000c*/ 	.word	0x00000000
        /*0010*/ 	.short	0x0001
        /*0012*/ 	.short	0x0008
        /*0014*/ 	.byte	0x00, 0xf5, 0x21, 0x00


	//----- nvinfo : EIATTR_KPARAM_INFO
	.align		4
.L_9:
        /*0018*/ 	.byte	0x04, 0x17
        /*001a*/ 	.short	(.L_11 - .L_10)
.L_10:
        /*001c*/ 	.word	0x00000000
        /*0020*/ 	.short	0x0000
        /*0022*/ 	.short	0x0000
        /*0024*/ 	.byte	0x00, 0xf5, 0x21, 0x00


	//----- nvinfo : EIATTR_SPARSE_MMA_MASK
	.align		4
.L_11:
        /*0028*/ 	.byte	0x03, 0x50
        /*002a*/ 	.short	0x0000


	//----- nvinfo : EIATTR_MAXREG_COUNT
	.align		4
        /*002c*/ 	.byte	0x03, 0x1b
        /*002e*/ 	.short	0x00ff


	//----- nvinfo : EIATTR_MERCURY_ISA_VERSION
	.align		4
        /*0030*/ 	.byte	0x03, 0x5f
        /*0032*/ 	.short	0x0101


	//----- nvinfo : EIATTR_VRC_CTA_INIT_COUNT
	.align		4
        /*0034*/ 	.byte	0x02, 0x4a
	.zero		1
	.zero		1


	//----- nvinfo : EIATTR_EXIT_INSTR_OFFSETS
	.align		4
        /*0038*/ 	.byte	0x04, 0x1c
        /*003a*/ 	.short	(.L_13 - .L_12)


	//   ....[0]....
.L_12:
        /*003c*/ 	.word	0x000001e0


	//----- nvinfo : EIATTR_MAX_THREADS
	.align		4
.L_13:
        /*0040*/ 	.byte	0x04, 0x05
        /*0042*/ 	.short	(.L_15 - .L_14)
.L_14:
        /*0044*/ 	.word	0x00000012
        /*0048*/ 	.word	0x00000001
        /*004c*/ 	.word	0x00000001


	//----- nvinfo : EIATTR_CBANK_PARAM_SIZE
	.align		4
.L_15:
        /*0050*/ 	.byte	0x03, 0x19
        /*0052*/ 	.short	0x0010


	//----- nvinfo : EIATTR_PARAM_CBANK
	.align		4
        /*0054*/ 	.byte	0x04, 0x0a
        /*0056*/ 	.short	(.L_17 - .L_16)
	.align		4
.L_16:
        /*0058*/ 	.word	index@(.nv.constant0.default_function_kernel)
        /*005c*/ 	.short	0x0380
        /*005e*/ 	.short	0x0010


	//----- nvinfo : EIATTR_SW_WAR
	.align		4
.L_17:
        /*0060*/ 	.byte	0x04, 0x36
        /*0062*/ 	.short	(.L_19 - .L_18)
.L_18:
        /*0064*/ 	.word	0x00000008
.L_19:


//--------------------- .nv.callgraph             --------------------------
	.section	.nv.callgraph,"",@"SHT_CUDA_CALLGRAPH"
	.align	4
	.sectionentsize	8
	.align		4
        /*0000*/ 	.word	0x00000000
	.align		4
        /*0004*/ 	.word	0xffffffff
	.align		4
        /*0008*/ 	.word	0x00000000
	.align		4
        /*000c*/ 	.word	0xfffffffe
	.align		4
        /*0010*/ 	.word	0x00000000
	.align		4
        /*0014*/ 	.word	0xfffffffd
	.align		4
        /*0018*/ 	.word	0x00000000
	.align		4
        /*001c*/ 	.word	0xfffffffc


//--------------------- .text.default_function_kernel --------------------------
	.section	.text.default_function_kernel,"ax",@progbits
	.align	128
        .global         default_function_kernel
        .type           default_function_kernel,@function
        .size           default_function_kernel,(.L_x_1 - default_function_kernel)
        .other          default_function_kernel,@"STO_CUDA_ENTRY STV_DEFAULT"
default_function_kernel:
.text.default_function_kernel:
[----:B------:R-:W-:Y:S01]  /*0000*/  LDC R1, c[0x0][0x37c] ;  /* 0x0000df00ff017b82 */ /* 0x000fe20000000800 */
[----:B------:R-:W0:Y:S07]  /*0010*/  S2R R5, SR_CTAID.X ;  /* 0x0000000000057919 */ /* 0x000e2e0000002500 */
[----:B------:R-:W1:Y:S01]  /*0020*/  LDC.64 R2, c[0x0][0x388] ;  /* 0x0000e200ff027b82 */ /* 0x000e620000000a00 */
[----:B------:R-:W2:Y:S01]  /*0030*/  LDCU.64 UR4, c[0x0][0x358] ;  /* 0x00006b00ff0477ac */ /* 0x000ea20008000a00 */
[----:B------:R-:W0:Y:S02]  /*0040*/  S2R R0, SR_TID.X ;  /* 0x0000000000007919 */ /* 0x000e240000002100 */
[----:B0-----:R-:W-:-:S04]  /*0050*/  IMAD R5, R5, 0x12, R0 ;  /* 0x0000001205057824 */ /* 0x001fc800078e0200 */
[----:B-1----:R-:W-:-:S05]  /*0060*/  IMAD.WIDE.U32 R2, R5, 0x4, R2 ;  /* 0x0000000405027825 */ /* 0x002fca00078e0002 */
[----:B--2---:R0:W2:Y:S01]  /*0070*/  LDG.E.CONSTANT R0, desc[UR4][R2.64] ;  /* 0x0000000402007981 */ /* 0x0040a2000c1e9900 */
[----:B------:R-:W-:Y:S01]  /*0080*/  HFMA2 R9, -RZ, RZ, 0.890625, -0.00056934356689453125 ;  /* 0x3b2090aaff097431 */ /* 0x000fe200000001ff */
[----:B------:R-:W-:Y:S01]  /*0090*/  MOV R6, 0x3f6ee581 ;  /* 0x3f6ee58100067802 */ /* 0x000fe20000000f00 */
[----:B0-----:R-:W0:Y:S02]  /*00a0*/  LDC.64 R2, c[0x0][0x380] ;  /* 0x0000e000ff027b82 */ /* 0x001e240000000a00 */
[----:B0-----:R-:W-:Y:S01]  /*00b0*/  IMAD.WIDE.U32 R2, R5, 0x4, R2 ;  /* 0x0000000405027825 */ /* 0x001fe200078e0002 */
[----:B--2---:R-:W0:Y:S01]  /*00c0*/  MUFU.RCP R7, |R0| ;  /* 0x4000000000077308 */ /* 0x004e220000001000 */
[----:B------:R-:W-:-:S04]  /*00d0*/  FSETP.GT.AND P0, PT, |R0|, 1, PT ;  /* 0x3f8000000000780b */ /* 0x000fc80003f04200 */
[----:B0-----:R-:W-:-:S05]  /*00e0*/  FSEL R7, R7, |R0|, P0 ;  /* 0x4000000007077208 */ /* 0x001fca0000000000 */
[----:B------:R-:W-:-:S04]  /*00f0*/  FMUL R4, R7, R7 ;  /* 0x0000000707047220 */ /* 0x000fc80000400000 */
[----:B------:R-:W-:-:S04]  /*0100*/  FFMA R9, R4, R9, -0.014396979473531246185 ;  /* 0xbc6be14f04097423 */ /* 0x000fc80000000009 */
[----:B------:R-:W-:-:S04]  /*0110*/  FFMA R9, R4, R9, 0.039849750697612762451 ;  /* 0x3d23397e04097423 */ /* 0x000fc80000000009 */
[----:B------:R-:W-:-:S04]  /*0120*/  FFMA R9, R4, R9, -0.072529748082160949707 ;  /* 0xbd948a7a04097423 */ /* 0x000fc80000000009 */
[----:B------:R-:W-:-:S04]  /*0130*/  FFMA R9, R4, R9, 0.10518480092287063599 ;  /* 0x3dd76b2104097423 */ /* 0x000fc80000000009 */
[----:B------:R-:W-:-:S04]  /*0140*/  FFMA R9, R4, R9, -0.14171802997589111328 ;  /* 0xbe111e8804097423 */ /* 0x000fc80000000009 */
[----:B------:R-:W-:-:S04]  /*0150*/  FFMA R9, R4, R9, 0.19988775253295898438 ;  /* 0x3e4caf6004097423 */ /* 0x000fc80000000009 */
[----:B------:R-:W-:-:S04]  /*0160*/  FFMA R9, R4, R9, -0.33332940936088562012 ;  /* 0xbeaaaa2704097423 */ /* 0x000fc80000000009 */
[----:B------:R-:W-:-:S04]  /*0170*/  FMUL R4, R4, R9 ;  /* 0x0000000904047220 */ /* 0x000fc80000400000 */
[----:B------:R-:W-:-:S04]  /*0180*/  FFMA R7, R7, R4, R7 ;  /* 0x0000000407077223 */ /* 0x000fc80000000007 */
[----:B------:R-:W-:Y:S01]  /*0190*/  @P0 FFMA R7, R6, 1.6832555532455444336, -R7 ;  /* 0x3fd774eb06070823 */ /* 0x000fe20000000807 */
[----:B------:R-:W-:-:S04]  /*01a0*/  FSETP.NAN.AND P0, PT, |R0|, |R0|, PT ;  /* 0x400000000000720b */ /* 0x000fc80003f08200 */
[----:B------:R-:W-:-:S04]  /*01b0*/  LOP3.LUT R0, R7, 0x80000000, R0, 0xb8, !PT ;  /* 0x8000000007007812 */ /* 0x000fc800078eb800 */
[----:B------:R-:W-:-:S05]  /*01c0*/  FSEL R7, R0, R7, !P0 ;  /* 0x0000000700077208 */ /* 0x000fca0004000000 */
[----:B------:R-:W-:Y:S01]  /*01d0*/  STG.E desc[UR4][R2.64], R7 ;  /* 0x0000000702007986 */ /* 0x000fe2000c101904 */
[----:B------:R-:W-:Y:S05]  /*01e0*/  EXIT ;  /* 0x000000000000794d */ /* 0x000fea0003800000 */
.L_x_0:
[----:B------:R-:W-:-:S00]  /*01f0*/  BRA `(.L_x_0) ;  /* 0xfffffffc00fc7947 */ /* 0x000fc0000383ffff */
[----:B------:R-:W-:-:S00]  /*0200*/  NOP ;  /* 0x0000000000007918 */ /* 0x000fc00000000000 */
[----:B------:R-:W-:-:S00]  /*0210*/  NOP ;  /* 0x0000000000007918 */ /* 0x000fc00000000000 */
[----:B------:R-:W-:-:S00]  /*0220*/  NOP ;  /* 0x0000000000007918 */ /* 0x000fc00000000000 */
[----:B------:R-:W-:-:S00]  /*0230*/  NOP ;  /* 0x0000000000007918 */ /* 0x000fc00000000000 */
[----:B------:R-:W-:-:S00]  /*0240*/  NOP ;  /* 0x0000000000007918 */ /* 0x000fc00000000000 */
[----:B------:R-:W-:-:S00]  /*0250*/  NOP ;  /* 0x0000000000007918 */ /* 0x000fc00000000000 */
[----:B------:R-:W-:-:S00]  /*0260*/  NOP ;  /* 0x0000000000007918 */ /* 0x000fc00000000000 */
[----:B------:R-:W-:-:S00]  /*0270*/  NOP ;  /* 0x0000000000007918 */ /* 0x000fc00000000000 */
.L_x_1:


//--------------------- .nv.shared.reserved.0     --------------------------
	.section	.nv.shared.reserved.0,"aw",@nobits
	.weak		__nv_reservedSMEM_offset_0_alias
	.size		__nv_reservedSMEM_offset_0_alias, 0, 64
	.other		__nv_reservedSMEM_offset_0_alias,@"STO_CUDA_RESERVED_SHARED STV_DEFAULT"
__nv_reservedSMEM_offset_0_alias:
	.zero		0
	.zero		64


//--------------------- .nv.constant0.default_function_kernel --------------------------
	.section	.nv.constant0.default_function_kernel,"a",@progbits
	.sectionflags	@""
	.align	4
.nv.constant0.default_function_kernel:
	.zero		912


//--------------------- SYMBOLS --------------------------

	.type		.nv.reservedSmem.offset0,@object
	.size		.nv.reservedSmem.offset0,0x4
